//
// Generated by NVIDIA NVVM Compiler
//
// Compiler Build ID: CL-36424714
// Cuda compilation tools, release 13.0, V13.0.88
// Based on NVVM 20.0.0
//

.version 9.0
.target sm_100
.address_size 64

	// .globl	_Z13compute_scalePKfPf
// _ZZ13compute_scalePKfPfE7max_val has been demoted

.visible .entry _Z13compute_scalePKfPf(
	.param .u64 .ptr .align 1 _Z13compute_scalePKfPf_param_0,
	.param .u64 .ptr .align 1 _Z13compute_scalePKfPf_param_1
)
{
	.reg .pred 	%p<10>;
	.reg .b32 	%r<37>;
	.reg .b32 	%f<34>;
	.reg .b64 	%rd<13>;
	// demoted variable
	.shared .align 4 .f32 _ZZ13compute_scalePKfPfE7max_val;
	ld.param.u64 	%rd3, [_Z13compute_scalePKfPf_param_0];
	ld.param.u64 	%rd2, [_Z13compute_scalePKfPf_param_1];
	cvta.to.global.u64 	%rd1, %rd3;
	mov.u32 	%r1, %tid.x;
	setp.ne.s32 	%p1, %r1, 0;
	@%p1 bra 	$L__BB0_2;
	mov.b32 	%r17, 0;
	st.shared.u32 	[_ZZ13compute_scalePKfPfE7max_val], %r17;
$L__BB0_2:
	bar.sync 	0;
	mov.u32 	%r2, %ctaid.x;
	mov.u32 	%r18, %ntid.x;
	mad.lo.s32 	%r34, %r2, %r18, %r1;
	mov.u32 	%r19, %nctaid.x;
	mul.lo.s32 	%r4, %r19, %r18;
	setp.gt.s32 	%p2, %r34, 4095;
	mov.f32 	%f33, 0f00000000;
	@%p2 bra 	$L__BB0_9;
	add.s32 	%r20, %r34, %r4;
	max.s32 	%r21, %r20, 4096;
	setp.lt.s32 	%p3, %r20, 4096;
	selp.u32 	%r22, 1, 0, %p3;
	add.s32 	%r23, %r20, %r22;
	sub.s32 	%r24, %r21, %r23;
	div.u32 	%r25, %r24, %r4;
	add.s32 	%r5, %r25, %r22;
	and.b32  	%r26, %r5, 3;
	setp.eq.s32 	%p4, %r26, 3;
	mov.f32 	%f33, 0f00000000;
	@%p4 bra 	$L__BB0_6;
	add.s32 	%r27, %r5, 1;
	and.b32  	%r28, %r27, 3;
	neg.s32 	%r32, %r28;
	mov.f32 	%f33, 0f00000000;
$L__BB0_5:
	.pragma "nounroll";
	mul.wide.s32 	%rd4, %r34, 4;
	add.s64 	%rd5, %rd1, %rd4;
	ld.global.f32 	%f12, [%rd5];
	abs.f32 	%f13, %f12;
	max.f32 	%f33, %f33, %f13;
	add.s32 	%r34, %r34, %r4;
	add.s32 	%r32, %r32, 1;
	setp.ne.s32 	%p5, %r32, 0;
	@%p5 bra 	$L__BB0_5;
$L__BB0_6:
	setp.lt.u32 	%p6, %r5, 3;
	@%p6 bra 	$L__BB0_9;
	mul.wide.s32 	%rd8, %r4, 4;
	shl.b32 	%r29, %r4, 2;
$L__BB0_8:
	mul.wide.s32 	%rd6, %r34, 4;
	add.s64 	%rd7, %rd1, %rd6;
	ld.global.f32 	%f14, [%rd7];
	abs.f32 	%f15, %f14;
	max.f32 	%f16, %f33, %f15;
	add.s64 	%rd9, %rd7, %rd8;
	ld.global.f32 	%f17, [%rd9];
	abs.f32 	%f18, %f17;
	max.f32 	%f19, %f16, %f18;
	add.s64 	%rd10, %rd9, %rd8;
	ld.global.f32 	%f20, [%rd10];
	abs.f32 	%f21, %f20;
	max.f32 	%f22, %f19, %f21;
	add.s64 	%rd11, %rd10, %rd8;
	ld.global.f32 	%f23, [%rd11];
	abs.f32 	%f24, %f23;
	max.f32 	%f33, %f22, %f24;
	add.s32 	%r34, %r29, %r34;
	setp.lt.s32 	%p7, %r34, 4096;
	@%p7 bra 	$L__BB0_8;
$L__BB0_9:
	ld.shared.u32 	%r36, [_ZZ13compute_scalePKfPfE7max_val];
$L__BB0_10:
	mov.b32 	%f25, %r36;
	max.f32 	%f26, %f33, %f25;
	mov.b32 	%r30, %f26;
	atom.relaxed.shared.cas.b32 	%r16, [_ZZ13compute_scalePKfPfE7max_val], %r36, %r30;
	setp.ne.s32 	%p8, %r36, %r16;
	mov.u32 	%r36, %r16;
	@%p8 bra 	$L__BB0_10;
	bar.sync 	0;
	or.b32  	%r31, %r1, %r2;
	setp.ne.s32 	%p9, %r31, 0;
	@%p9 bra 	$L__BB0_13;
	ld.shared.f32 	%f27, [_ZZ13compute_scalePKfPfE7max_val];
	div.rn.f32 	%f28, %f27, 0f42FE0000;
	cvta.to.global.u64 	%rd12, %rd2;
	st.global.f32 	[%rd12], %f28;
$L__BB0_13:
	ret;

}


// ===== COMPILED SASS (sm_100) =====

	.target	sm_100

	.elftype	@"ET_EXEC"


//--------------------- .note.nv.tkinfo           --------------------------
	.section	.note.nv.tkinfo,"",@"SHT_NOTE"
	.sectionflags	@"SHF_NOTE_NV_TKINFO"
	.tkinfo
        /*0018*/ 	.word	0x00000002
        /*0030*/ 	.string	""
        /*0030*/ 	.string	"ptxas"
        /*0030*/ 	.string	"Cuda compilation tools, release 13.0, V13.0.88"
        /*0030*/ 	.string	"Build cuda_13.0.r13.0/compiler.36424714_0"
        /*0030*/ 	.string	"-arch sm_100 -m 64 "



//--------------------- .note.nv.cuinfo           --------------------------
	.section	.note.nv.cuinfo,"",@"SHT_NOTE"
	.sectionflags	@"SHF_NOTE_NV_CUINFO"
        /*0018*/ 	.short	0x0002
        /*001a*/ 	.short	0x0064
        /*001c*/ 	.short	0x0082
	.zero		2


//--------------------- .nv.info                  --------------------------
	.section	.nv.info,"",@"SHT_CUDA_INFO"
	.align	4


	//----- nvinfo : EIATTR_REGCOUNT
	.align		4
        /*0000*/ 	.byte	0x04, 0x2f
        /*0002*/ 	.short	(.L_1 - .L_0)
	.align		4
.L_0:
        /*0004*/ 	.word	index@(_Z13compute_scalePKfPf)
        /*0008*/ 	.word	0x00000010


	//----- nvinfo : EIATTR_FRAME_SIZE
	.align		4
.L_1:
        /*000c*/ 	.byte	0x04, 0x11
        /*000e*/ 	.short	(.L_3 - .L_2)
	.align		4
.L_2:
        /*0010*/ 	.word	index@($__internal_0_$__cuda_sm3x_div_rn_noftz_f32_slowpath)
        /*0014*/ 	.word	0x00000000


	//----- nvinfo : EIATTR_FRAME_SIZE
	.align		4
.L_3:
        /*0018*/ 	.byte	0x04, 0x11
        /*001a*/ 	.short	(.L_5 - .L_4)
	.align		4
.L_4:
        /*001c*/ 	.word	index@(_Z13compute_scalePKfPf)
        /*0020*/ 	.word	0x00000000


	//----- nvinfo : EIATTR_MIN_STACK_SIZE
	.align		4
.L_5:
        /*0024*/ 	.byte	0x04, 0x12
        /*0026*/ 	.short	(.L_7 - .L_6)
	.align		4
.L_6:
        /*0028*/ 	.word	index@(_Z13compute_scalePKfPf)
        /*002c*/ 	.word	0x00000000
.L_7:


//--------------------- .nv.compat                --------------------------
	.section	.nv.compat,"",@"SHT_CUDA_COMPAT_INFO"
	.align	4
        /*0000*/ 	.byte	0x02, 0x09, 0x00, 0x00, 0x02, 0x02, 0x01, 0x00, 0x02, 0x05, 0x05, 0x00, 0x03, 0x07, 0x01, 0x01
        /*0010*/ 	.byte	0x02, 0x03, 0x00, 0x00, 0x02, 0x06, 0x01, 0x00, 0x04, 0x0b, 0x08, 0x00, 0x01, 0x00, 0x00, 0x00
        /*0020*/ 	.byte	0x00, 0x00, 0x00, 0x00


//--------------------- .nv.info._Z13compute_scalePKfPf --------------------------
	.section	.nv.info._Z13compute_scalePKfPf,"",@"SHT_CUDA_INFO"
	.sectionflags	@""
	.align	4


	//----- nvinfo : EIATTR_CUDA_API_VERSION
	.align		4
        /*0000*/ 	.byte	0x04, 0x37
        /*0002*/ 	.short	(.L_9 - .L_8)
.L_8:
        /*0004*/ 	.word	0x00000082


	//----- nvinfo : EIATTR_KPARAM_INFO
	.align		4
.L_9:
        /*0008*/ 	.byte	0x04, 0x17
        /*000a*/ 	.short	(.L_11 - .L_10)
.L_10:
        /*000c*/ 	.word	0x00000000
        /*0010*/ 	.short	0x0001
        /*0012*/ 	.short	0x0008
        /*0014*/ 	.byte	0x00, 0xf5, 0x21, 0x00


	//----- nvinfo : EIATTR_KPARAM_INFO
	.align		4
.L_11:
        /*0018*/ 	.byte	0x04, 0x17
        /*001a*/ 	.short	(.L_13 - .L_12)
.L_12:
        /*001c*/ 	.word	0x00000000
        /*0020*/ 	.short	0x0000
        /*0022*/ 	.short	0x0000
        /*0024*/ 	.byte	0x00, 0xf5, 0x21, 0x00


	//----- nvinfo : EIATTR_SPARSE_MMA_MASK
	.align		4
.L_13:
        /*0028*/ 	.byte	0x03, 0x50
        /*002a*/ 	.short	0x0000


	//----- nvinfo : EIATTR_MAXREG_COUNT
	.align		4
        /*002c*/ 	.byte	0x03, 0x1b
        /*002e*/ 	.short	0x00ff


	//----- nvinfo : EIATTR_NUM_BARRIERS
	.align		4
        /*0030*/ 	.byte	0x02, 0x4c
        /*0032*/ 	.byte	0x01
	.zero		1


	//----- nvinfo : EIATTR_MERCURY_ISA_VERSION
	.align		4
        /*0034*/ 	.byte	0x03, 0x5f
        /*0036*/ 	.short	0x0101


	//----- nvinfo : EIATTR_VRC_CTA_INIT_COUNT
	.align		4
        /*0038*/ 	.byte	0x02, 0x4a
	.zero		1
	.zero		1


	//----- nvinfo : EIATTR_EXIT_INSTR_OFFSETS
	.align		4
        /*003c*/ 	.byte	0x04, 0x1c
        /*003e*/ 	.short	(.L_15 - .L_14)


	//   ....[0]....
.L_14:
        /*0040*/ 	.word	0x000005b0


	//   ....[1]....
        /*0044*/ 	.word	0x000006b0


	//----- nvinfo : EIATTR_CRS_STACK_SIZE
	.align		4
.L_15:
        /*0048*/ 	.byte	0x04, 0x1e
        /*004a*/ 	.short	(.L_17 - .L_16)
.L_16:
        /*004c*/ 	.word	0x00000000


	//----- nvinfo : EIATTR_CBANK_PARAM_SIZE
	.align		4
.L_17:
        /*0050*/ 	.byte	0x03, 0x19
        /*0052*/ 	.short	0x0010


	//----- nvinfo : EIATTR_PARAM_CBANK
	.align		4
        /*0054*/ 	.byte	0x04, 0x0a
        /*0056*/ 	.short	(.L_19 - .L_18)
	.align		4
.L_18:
        /*0058*/ 	.word	index@(.nv.constant0._Z13compute_scalePKfPf)
        /*005c*/ 	.short	0x0380
        /*005e*/ 	.short	0x0010


	//----- nvinfo : EIATTR_SW_WAR
	.align		4
.L_19:
        /*0060*/ 	.byte	0x04, 0x36
        /*0062*/ 	.short	(.L_21 - .L_20)
.L_20:
        /*0064*/ 	.word	0x00000008
.L_21:


//--------------------- .nv.callgraph             --------------------------
	.section	.nv.callgraph,"",@"SHT_CUDA_CALLGRAPH"
	.align	4
	.sectionentsize	8
	.align		4
        /*0000*/ 	.word	0x00000000
	.align		4
        /*0004*/ 	.word	0xffffffff
	.align		4
        /*0008*/ 	.word	0x00000000
	.align		4
        /*000c*/ 	.word	0xfffffffe
	.align		4
        /*0010*/ 	.word	0x00000000
	.align		4
        /*0014*/ 	.word	0xfffffffd
	.align		4
        /*0018*/ 	.word	0x00000000
	.align		4
        /*001c*/ 	.word	0xfffffffc


//--------------------- .text._Z13compute_scalePKfPf --------------------------
	.section	.text._Z13compute_scalePKfPf,"ax",@progbits
	.align	128
        .global         _Z13compute_scalePKfPf
        .type           _Z13compute_scalePKfPf,@function
        .size           _Z13compute_scalePKfPf,(.L_x_17 - _Z13compute_scalePKfPf)
        .other          _Z13compute_scalePKfPf,@"STO_CUDA_ENTRY STV_DEFAULT"
_Z13compute_scalePKfPf:
.text._Z13compute_scalePKfPf:
[----:B------:R-:W-:Y:S01]  /*0000*/  LDC R1, c[0x0][0x37c] ;  /* 0x0000df00ff017b82 */ /* 0x000fe20000000800 */
[----:B------:R-:W0:Y:S07]  /*0010*/  S2R R0, SR_TID.X ;  /* 0x0000000000007919 */ /* 0x000e2e0000002100 */
[----:B------:R-:W1:Y:S01]  /*0020*/  S2UR UR6, SR_CTAID.X ;  /* 0x00000000000679c3 */ /* 0x000e620000002500 */
[----:B------:R-:W2:Y:S01]  /*0030*/  LDCU.64 UR8, c[0x0][0x358] ;  /* 0x00006b00ff0877ac */ /* 0x000ea20008000a00 */
[----:B------:R-:W-:Y:S01]  /*0040*/  BSSY.RECONVERGENT B0, `(.L_x_0) ;  /* 0x0000048000007945 */ /* 0x000fe20003800200 */
[----:B------:R-:W-:-:S05]  /*0050*/  IMAD.MOV.U32 R5, RZ, RZ, RZ ;  /* 0x000000ffff057224 */ /* 0x000fca00078e00ff */
[----:B------:R-:W3:Y:S01]  /*0060*/  LDC R7, c[0x0][0x360] ;  /* 0x0000d800ff077b82 */ /* 0x000ee20000000800 */
[----:B------:R-:W3:Y:S01]  /*0070*/  LDCU UR4, c[0x0][0x370] ;  /* 0x00006e00ff0477ac */ /* 0x000ee20008000800 */
[----:B0-----:R-:W-:-:S13]  /*0080*/  ISETP.NE.AND P0, PT, R0, RZ, PT ;  /* 0x000000ff0000720c */ /* 0x001fda0003f05270 */
[----:B------:R-:W0:Y:S01]  /*0090*/  @!P0 S2R R3, SR_CgaCtaId ;  /* 0x0000000000038919 */ /* 0x000e220000008800 */
[----:B------:R-:W-:-:S04]  /*00a0*/  @!P0 MOV R2, 0x400 ;  /* 0x0000040000028802 */ /* 0x000fc80000000f00 */
[----:B0-----:R-:W-:Y:S01]  /*00b0*/  @!P0 LEA R3, R3, R2, 0x18 ;  /* 0x0000000203038211 */ /* 0x001fe200078ec0ff */
[----:B---3--:R-:W-:-:S04]  /*00c0*/  IMAD R2, R7, UR4, RZ ;  /* 0x0000000407027c24 */ /* 0x008fc8000f8e02ff */
[----:B------:R1:W-:Y:S02]  /*00d0*/  @!P0 STS [R3], RZ ;  /* 0x000000ff03008388 */ /* 0x0003e40000000800 */
[----:B-1----:R-:W-:Y:S01]  /*00e0*/  IMAD R3, R7, UR6, R0 ;  /* 0x0000000607037c24 */ /* 0x002fe2000f8e0200 */
[----:B------:R-:W-:Y:S04]  /*00f0*/  BAR.SYNC.DEFER_BLOCKING 0x0 ;  /* 0x0000000000007b1d */ /* 0x000fe80000010000 */
[----:B------:R-:W-:-:S13]  /*0100*/  ISETP.GT.AND P0, PT, R3, 0xfff, PT ;  /* 0x00000fff0300780c */ /* 0x000fda0003f04270 */
[----:B--2---:R-:W-:Y:S05]  /*0110*/  @P0 BRA `(.L_x_1) ;  /* 0x0000000000e80947 */ /* 0x004fea0003800000 */
[----:B------:R-:W0:Y:S01]  /*0120*/  I2F.U32.RP R9, R2 ;  /* 0x0000000200097306 */ /* 0x000e220000209000 */
[C---:B------:R-:W-:Y:S01]  /*0130*/  IMAD.IADD R6, R2.reuse, 0x1, R3 ;  /* 0x0000000102067824 */ /* 0x040fe200078e0203 */
[----:B------:R-:W-:Y:S01]  /*0140*/  ISETP.NE.U32.AND P2, PT, R2, RZ, PT ;  /* 0x000000ff0200720c */ /* 0x000fe20003f45070 */
[----:B------:R-:W-:Y:S01]  /*0150*/  IMAD.MOV R11, RZ, RZ, -R2 ;  /* 0x000000ffff0b7224 */ /* 0x000fe200078e0a02 */
[----:B------:R-:W-:Y:S02]  /*0160*/  BSSY.RECONVERGENT B1, `(.L_x_2) ;  /* 0x0000026000017945 */ /* 0x000fe40003800200 */
[C---:B------:R-:W-:Y:S02]  /*0170*/  ISETP.GE.AND P0, PT, R6.reuse, 0x1000, PT ;  /* 0x000010000600780c */ /* 0x040fe40003f06270 */
[----:B------:R-:W-:Y:S02]  /*0180*/  VIMNMX R7, PT, PT, R6, 0x1000, !PT ;  /* 0x0000100006077848 */ /* 0x000fe40007fe0100 */
[----:B------:R-:W-:-:S04]  /*0190*/  SEL R8, RZ, 0x1, P0 ;  /* 0x00000001ff087807 */ /* 0x000fc80000000000 */
[----:B------:R-:W-:Y:S01]  /*01a0*/  IADD3 R7, PT, PT, R7, -R6, -R8 ;  /* 0x8000000607077210 */ /* 0x000fe20007ffe808 */
[----:B0-----:R-:W0:Y:S02]  /*01b0*/  MUFU.RCP R9, R9 ;  /* 0x0000000900097308 */ /* 0x001e240000001000 */
[----:B0-----:R-:W-:-:S06]  /*01c0*/  VIADD R4, R9, 0xffffffe ;  /* 0x0ffffffe09047836 */ /* 0x001fcc0000000000 */
[----:B------:R0:W1:Y:S02]  /*01d0*/  F2I.FTZ.U32.TRUNC.NTZ R5, R4 ;  /* 0x0000000400057305 */ /* 0x000064000021f000 */
[----:B0-----:R-:W-:Y:S02]  /*01e0*/  IMAD.MOV.U32 R4, RZ, RZ, RZ ;  /* 0x000000ffff047224 */ /* 0x001fe400078e00ff */
[----:B-1----:R-:W-:-:S04]  /*01f0*/  IMAD R11, R11, R5, RZ ;  /* 0x000000050b0b7224 */ /* 0x002fc800078e02ff */
[----:B------:R-:W-:-:S06]  /*0200*/  IMAD.HI.U32 R10, R5, R11, R4 ;  /* 0x0000000b050a7227 */ /* 0x000fcc00078e0004 */
[----:B------:R-:W-:-:S04]  /*0210*/  IMAD.HI.U32 R5, R10, R7, RZ ;  /* 0x000000070a057227 */ /* 0x000fc800078e00ff */
[----:B------:R-:W-:-:S04]  /*0220*/  IMAD.MOV R4, RZ, RZ, -R5 ;  /* 0x000000ffff047224 */ /* 0x000fc800078e0a05 */
[----:B------:R-:W-:-:S05]  /*0230*/  IMAD R7, R2, R4, R7 ;  /* 0x0000000402077224 */ /* 0x000fca00078e0207 */
[----:B------:R-:W-:-:S13]  /*0240*/  ISETP.GE.U32.AND P0, PT, R7, R2, PT ;  /* 0x000000020700720c */ /* 0x000fda0003f06070 */
[----:B------:R-:W-:Y:S02]  /*0250*/  @P0 IMAD.IADD R7, R7, 0x1, -R2 ;  /* 0x0000000107070824 */ /* 0x000fe400078e0a02 */
[----:B------:R-:W-:-:S03]  /*0260*/  @P0 VIADD R5, R5, 0x1 ;  /* 0x0000000105050836 */ /* 0x000fc60000000000 */
[----:B------:R-:W-:-:S13]  /*0270*/  ISETP.GE.U32.AND P1, PT, R7, R2, PT ;  /* 0x000000020700720c */ /* 0x000fda0003f26070 */
[----:B------:R-:W-:Y:S01]  /*0280*/  @P1 VIADD R5, R5, 0x1 ;  /* 0x0000000105051836 */ /* 0x000fe20000000000 */
[----:B------:R-:W-:-:S05]  /*0290*/  @!P2 LOP3.LUT R5, RZ, R2, RZ, 0x33, !PT ;  /* 0x00000002ff05a212 */ /* 0x000fca00078e33ff */
[----:B------:R-:W-:-:S05]  /*02a0*/  IMAD.IADD R4, R8, 0x1, R5 ;  /* 0x0000000108047824 */ /* 0x000fca00078e0205 */
[C---:B------:R-:W-:Y:S02]  /*02b0*/  LOP3.LUT R5, R4.reuse, 0x3, RZ, 0xc0, !PT ;  /* 0x0000000304057812 */ /* 0x040fe400078ec0ff */
[----:B------:R-:W-:Y:S02]  /*02c0*/  ISETP.GE.U32.AND P1, PT, R4, 0x3, PT ;  /* 0x000000030400780c */ /* 0x000fe40003f26070 */
[----:B------:R-:W-:Y:S01]  /*02d0*/  ISETP.NE.AND P0, PT, R5, 0x3, PT ;  /* 0x000000030500780c */ /* 0x000fe20003f05270 */
[----:B------:R-:W-:-:S12]  /*02e0*/  IMAD.MOV.U32 R5, RZ, RZ, RZ ;  /* 0x000000ffff057224 */ /* 0x000fd800078e00ff */
[----:B------:R-:W-:Y:S05]  /*02f0*/  @!P0 BRA `(.L_x_3) ;  /* 0x0000000000308947 */ /* 0x000fea0003800000 */
[----:B------:R-:W0:Y:S01]  /*0300*/  LDC.64 R8, c[0x0][0x380] ;  /* 0x0000e000ff087b82 */ /* 0x000e220000000a00 */
[----:B------:R-:W-:Y:S02]  /*0310*/  VIADD R4, R4, 0x1 ;  /* 0x0000000104047836 */ /* 0x000fe40000000000 */
[----:B------:R-:W-:-:S03]  /*0320*/  HFMA2 R5, -RZ, RZ, 0, 0 ;  /* 0x00000000ff057431 */ /* 0x000fc600000001ff */
[----:B------:R-:W-:-:S05]  /*0330*/  LOP3.LUT R4, R4, 0x3, RZ, 0xc0, !PT ;  /* 0x0000000304047812 */ /* 0x000fca00078ec0ff */
[----:B------:R-:W-:-:S07]  /*0340*/  IMAD.MOV R4, RZ, RZ, -R4 ;  /* 0x000000ffff047224 */ /* 0x000fce00078e0a04 */
.L_x_4:
[----:B0-----:R-:W-:-:S06]  /*0350*/  IMAD.WIDE R6, R3, 0x4, R8 ;  /* 0x0000000403067825 */ /* 0x001fcc00078e0208 */
[----:B------:R-:W2:Y:S01]  /*0360*/  LDG.E R6, desc[UR8][R6.64] ;  /* 0x0000000806067981 */ /* 0x000ea2000c1e1900 */
[----:B------:R-:W-:Y:S02]  /*0370*/  VIADD R4, R4, 0x1 ;  /* 0x0000000104047836 */ /* 0x000fe40000000000 */
[----:B------:R-:W-:-:S03]  /*0380*/  IMAD.IADD R3, R2, 0x1, R3 ;  /* 0x0000000102037824 */ /* 0x000fc600078e0203 */
[----:B------:R-:W-:Y:S02]  /*0390*/  ISETP.NE.AND P0, PT, R4, RZ, PT ;  /* 0x000000ff0400720c */ /* 0x000fe40003f05270 */
[----:B--2---:R-:W-:-:S11]  /*03a0*/  FMNMX R5, |R6|, R5, !PT ;  /* 0x0000000506057209 */ /* 0x004fd60007800200 */
[----:B------:R-:W-:Y:S05]  /*03b0*/  @P0 BRA `(.L_x_4) ;  /* 0xfffffffc00e40947 */ /* 0x000fea000383ffff */
.L_x_3:
[----:B------:R-:W-:Y:S05]  /*03c0*/  BSYNC.RECONVERGENT B1 ;  /* 0x0000000000017941 */ /* 0x000fea0003800200 */
.L_x_2:
[----:B------:R-:W-:Y:S05]  /*03d0*/  @!P1 BRA `(.L_x_1) ;  /* 0x0000000000389947 */ /* 0x000fea0003800000 */
.L_x_5:
[----:B------:R-:W0:Y:S02]  /*03e0*/  LDC.64 R6, c[0x0][0x380] ;  /* 0x0000e000ff067b82 */ /* 0x000e240000000a00 */
[----:B0-----:R-:W-:-:S04]  /*03f0*/  IMAD.WIDE R12, R3, 0x4, R6 ;  /* 0x00000004030c7825 */ /* 0x001fc800078e0206 */
[C---:B------:R-:W-:Y:S02]  /*0400*/  IMAD.WIDE R6, R2.reuse, 0x4, R12 ;  /* 0x0000000402067825 */ /* 0x040fe400078e020c */
[----:B------:R-:W2:Y:S02]  /*0410*/  LDG.E R12, desc[UR8][R12.64] ;  /* 0x000000080c0c7981 */ /* 0x000ea4000c1e1900 */
[C---:B------:R-:W-:Y:S02]  /*0420*/  IMAD.WIDE R8, R2.reuse, 0x4, R6 ;  /* 0x0000000402087825 */ /* 0x040fe400078e0206 */
[----:B------:R-:W2:Y:S02]  /*0430*/  LDG.E R6, desc[UR8][R6.64] ;  /* 0x0000000806067981 */ /* 0x000ea4000c1e1900 */
[C---:B------:R-:W-:Y:S02]  /*0440*/  IMAD.WIDE R10, R2.reuse, 0x4, R8 ;  /* 0x00000004020a7825 */ /* 0x040fe400078e0208 */
[----:B------:R-:W3:Y:S04]  /*0450*/  LDG.E R8, desc[UR8][R8.64] ;  /* 0x0000000808087981 */ /* 0x000ee8000c1e1900 */
[----:B------:R-:W3:Y:S01]  /*0460*/  LDG.E R10, desc[UR8][R10.64] ;  /* 0x000000080a0a7981 */ /* 0x000ee2000c1e1900 */
[----:B------:R-:W-:-:S05]  /*0470*/  IMAD R3, R2, 0x4, R3 ;  /* 0x0000000402037824 */ /* 0x000fca00078e0203 */
[----:B------:R-:W-:Y:S02]  /*0480*/  ISETP.GE.AND P0, PT, R3, 0x1000, PT ;  /* 0x000010000300780c */ /* 0x000fe40003f06270 */
[----:B--2---:R-:W-:-:S04]  /*0490*/  FMNMX3 R5, R5, |R12|, |R6|, !PT ;  /* 0x4000000c05057276 */ /* 0x004fc80007800406 */
[----:B---3--:R-:W-:-:S07]  /*04a0*/  FMNMX3 R5, R5, |R8|, |R10|, !PT ;  /* 0x4000000805057276 */ /* 0x008fce000780040a */
[----:B------:R-:W-:Y:S05]  /*04b0*/  @!P0 BRA `(.L_x_5) ;  /* 0xfffffffc00c88947 */ /* 0x000fea000383ffff */
.L_x_1:
[----:B------:R-:W-:Y:S05]  /*04c0*/  BSYNC.RECONVERGENT B0 ;  /* 0x0000000000007941 */ /* 0x000fea0003800200 */
.L_x_0:
[----:B------:R-:W0:Y:S01]  /*04d0*/  S2UR UR5, SR_CgaCtaId ;  /* 0x00000000000579c3 */ /* 0x000e220000008800 */
[----:B------:R-:W-:Y:S02]  /*04e0*/  UMOV UR4, 0x400 ;  /* 0x0000040000047882 */ /* 0x000fe40000000000 */
[----:B0-----:R-:W-:-:S09]  /*04f0*/  ULEA UR4, UR5, UR4, 0x18 ;  /* 0x0000000405047291 */ /* 0x001fd2000f8ec0ff */
[----:B------:R-:W0:Y:S03]  /*0500*/  LDS R2, [UR4] ;  /* 0x00000004ff027984 */ /* 0x000e260008000800 */
.L_x_6:
[C---:B0-----:R-:W-:Y:S01]  /*0510*/  FMNMX R3, R2.reuse, R5, !PT ;  /* 0x0000000502037209 */ /* 0x041fe20007800000 */
[----:B------:R-:W-:Y:S01]  /*0520*/  IMAD.U32 R4, RZ, RZ, UR4 ;  /* 0x00000004ff047e24 */ /* 0x000fe2000f8e00ff */
[----:B------:R-:W-:Y:S05]  /*0530*/  YIELD ;  /* 0x0000000000007946 */ /* 0x000fea0003800000 */
[----:B------:R-:W0:Y:S02]  /*0540*/  ATOMS.CAS R3, [R4], R2, R3 ;  /* 0x000000020403738d */ /* 0x000e240000000003 */
[----:B0-----:R-:W-:Y:S01]  /*0550*/  ISETP.NE.AND P0, PT, R2, R3, PT ;  /* 0x000000030200720c */ /* 0x001fe20003f05270 */
[----:B------:R-:W-:-:S12]  /*0560*/  IMAD.MOV.U32 R2, RZ, RZ, R3 ;  /* 0x000000ffff027224 */ /* 0x000fd800078e0003 */
[----:B------:R-:W-:Y:S05]  /*0570*/  @P0 BRA `(.L_x_6) ;  /* 0xfffffffc00e40947 */ /* 0x000fea000383ffff */
[----:B------:R-:W-:Y:S05]  /*0580*/  WARPSYNC.ALL ;  /* 0x0000000000007948 */ /* 0x000fea0003800000 */
[----:B------:R-:W-:Y:S01]  /*0590*/  BAR.SYNC.DEFER_BLOCKING 0x0 ;  /* 0x0000000000007b1d */ /* 0x000fe20000010000 */
[----:B------:R-:W-:-:S13]  /*05a0*/  LOP3.LUT P0, RZ, R0, UR6, RZ, 0xfc, !PT ;  /* 0x0000000600ff7c12 */ /* 0x000fda000f80fcff */
[----:B------:R-:W-:Y:S05]  /*05b0*/  @P0 EXIT ;  /* 0x000000000000094d */ /* 0x000fea0003800000 */
[----:B------:R-:W0:Y:S01]  /*05c0*/  LDS R0, [UR4] ;  /* 0x00000004ff007984 */ /* 0x000e220008000800 */
[----:B------:R-:W-:Y:S02]  /*05d0*/  IMAD.MOV.U32 R3, RZ, RZ, 0x3c010204 ;  /* 0x3c010204ff037424 */ /* 0x000fe400078e00ff */
[----:B------:R-:W-:-:S04]  /*05e0*/  IMAD.MOV.U32 R2, RZ, RZ, 0x42fe0000 ;  /* 0x42fe0000ff027424 */ /* 0x000fc800078e00ff */
[----:B------:R-:W-:-:S04]  /*05f0*/  FFMA R2, R3, -R2, 1 ;  /* 0x3f80000003027423 */ /* 0x000fc80000000802 */
[----:B------:R-:W-:Y:S01]  /*0600*/  FFMA R3, R2, R3, 0.0078740157186985015869 ;  /* 0x3c01020402037423 */ /* 0x000fe20000000003 */
[----:B0-----:R-:W0:Y:S03]  /*0610*/  FCHK P0, R0, 127 ;  /* 0x42fe000000007902 */ /* 0x001e260000000000 */
[----:B------:R-:W-:-:S04]  /*0620*/  FFMA R2, R0, R3, RZ ;  /* 0x0000000300027223 */ /* 0x000fc800000000ff */
[----:B------:R-:W-:-:S04]  /*0630*/  FFMA R4, R2, -127, R0 ;  /* 0xc2fe000002047823 */ /* 0x000fc80000000000 */
[----:B------:R-:W-:Y:S01]  /*0640*/  FFMA R5, R3, R4, R2 ;  /* 0x0000000403057223 */ /* 0x000fe20000000002 */
[----:B0-----:R-:W-:Y:S06]  /*0650*/  @!P0 BRA `(.L_x_7) ;  /* 0x00000000000c8947 */ /* 0x001fec0003800000 */
[----:B------:R-:W-:-:S07]  /*0660*/  MOV R2, 0x680 ;  /* 0x0000068000027802 */ /* 0x000fce0000000f00 */
[----:B------:R-:W-:Y:S05]  /*0670*/  CALL.REL.NOINC `($__internal_0_$__cuda_sm3x_div_rn_noftz_f32_slowpath) ;  /* 0x0000000000107944 */ /* 0x000fea0003c00000 */
[----:B------:R-:W-:-:S07]  /*0680*/  MOV R5, R4 ;  /* 0x0000000400057202 */ /* 0x000fce0000000f00 */
.L_x_7:
[----:B------:R-:W0:Y:S02]  /*0690*/  LDC.64 R2, c[0x0][0x388] ;  /* 0x0000e200ff027b82 */ /* 0x000e240000000a00 */
[----:B0-----:R-:W-:Y:S01]  /*06a0*/  STG.E desc[UR8][R2.64], R5 ;  /* 0x0000000502007986 */ /* 0x001fe2000c101908 */
[----:B------:R-:W-:Y:S05]  /*06b0*/  EXIT ;  /* 0x000000000000794d */ /* 0x000fea0003800000 */
        .weak           $__internal_0_$__cuda_sm3x_div_rn_noftz_f32_slowpath
        .type           $__internal_0_$__cuda_sm3x_div_rn_noftz_f32_slowpath,@function
        .size           $__internal_0_$__cuda_sm3x_div_rn_noftz_f32_slowpath,(.L_x_17 - $__internal_0_$__cuda_sm3x_div_rn_noftz_f32_slowpath)
$__internal_0_$__cuda_sm3x_div_rn_noftz_f32_slowpath:
[--C-:B------:R-:W-:Y:S01]  /*06c0*/  SHF.R.U32.HI R3, RZ, 0x17, R0.reuse ;  /* 0x00000017ff037819 */ /* 0x100fe20000011600 */
[----:B------:R-:W-:-:S03]  /*06d0*/  IMAD.MOV.U32 R4, RZ, RZ, R0 ;  /* 0x000000ffff047224 */ /* 0x000fc600078e0000 */
[----:B------:R-:W-:-:S05]  /*06e0*/  LOP3.LUT R3, R3, 0xff, RZ, 0xc0, !PT ;  /* 0x000000ff03037812 */ /* 0x000fca00078ec0ff */
[----:B------:R-:W-:-:S05]  /*06f0*/  VIADD R6, R3, 0xffffffff ;  /* 0xffffffff03067836 */ /* 0x000fca0000000000 */
[----:B------:R-:W-:-:S13]  /*0700*/  ISETP.GT.U32.OR P0, PT, R6, 0xfd, !PT ;  /* 0x000000fd0600780c */ /* 0x000fda0007f04470 */
[----:B------:R-:W-:Y:S01]  /*0710*/  @!P0 IMAD.MOV.U32 R5, RZ, RZ, RZ ;  /* 0x000000ffff058224 */ /* 0x000fe200078e00ff */
[----:B------:R-:W-:Y:S06]  /*0720*/  @!P0 BRA `(.L_x_8) ;  /* 0x00000000003c8947 */ /* 0x000fec0003800000 */
[----:B------:R-:W-:-:S13]  /*0730*/  FSETP.GTU.FTZ.AND P0, PT, |R0|, +INF , PT ;  /* 0x7f8000000000780b */ /* 0x000fda0003f1c200 */
[----:B------:R-:W-:Y:S05]  /*0740*/  @P0 BRA `(.L_x_9) ;  /* 0x0000000400280947 */ /* 0x000fea0003800000 */
[----:B------:R-:W-:-:S05]  /*0750*/  IMAD.MOV.U32 R5, RZ, RZ, 0x42fe0000 ;  /* 0x42fe0000ff057424 */ /* 0x000fca00078e00ff */
[----:B------:R-:W-:-:S13]  /*0760*/  LOP3.LUT P0, RZ, R5, 0x7fffffff, R4, 0xc8, !PT ;  /* 0x7fffffff05ff7812 */ /* 0x000fda000780c804 */
[----:B------:R-:W-:Y:S05]  /*0770*/  @!P0 BRA `(.L_x_10) ;  /* 0x0000000400148947 */ /* 0x000fea0003800000 */
[----:B------:R-:W-:-:S13]  /*0780*/  LOP3.LUT P0, RZ, R4, 0x7fffffff, RZ, 0xc0, !PT ;  /* 0x7fffffff04ff7812 */ /* 0x000fda000780c0ff */
[----:B------:R-:W-:Y:S05]  /*0790*/  @!P0 BRA `(.L_x_11) ;  /* 0x0000000400048947 */ /* 0x000fea0003800000 */
[----:B------:R-:W-:Y:S02]  /*07a0*/  FSETP.NEU.FTZ.AND P0, PT, |R0|, +INF , PT ;  /* 0x7f8000000000780b */ /* 0x000fe40003f1d200 */
[----:B------:R-:W-:-:S04]  /*07b0*/  LOP3.LUT P1, RZ, R5, 0x7fffffff, RZ, 0xc0, !PT ;  /* 0x7fffffff05ff7812 */ /* 0x000fc8000782c0ff */
[----:B------:R-:W-:-:S13]  /*07c0*/  PLOP3.LUT P0, PT, P0, P1, PT, 0x2f, 0xf2 ;  /* 0x0000000000f2781c */ /* 0x000fda0000702577 */
[----:B------:R-:W-:Y:S05]  /*07d0*/  @P0 BRA `(.L_x_12) ;  /* 0x0000000000e80947 */ /* 0x000fea0003800000 */
[----:B------:R-:W-:-:S13]  /*07e0*/  ISETP.GE.AND P0, PT, R6, RZ, PT ;  /* 0x000000ff0600720c */ /* 0x000fda0003f06270 */
[----:B------:R-:W-:Y:S02]  /*07f0*/  @P0 IMAD.MOV.U32 R5, RZ, RZ, RZ ;  /* 0x000000ffff050224 */ /* 0x000fe400078e00ff */
[----:B------:R-:W-:Y:S01]  /*0800*/  @!P0 FFMA R4, R0, 1.84467440737095516160e+19, RZ ;  /* 0x5f80000000048823 */ /* 0x000fe200000000ff */
[----:B------:R-:W-:-:S07]  /*0810*/  @!P0 IMAD.MOV.U32 R5, RZ, RZ, -0x40 ;  /* 0xffffffc0ff058424 */ /* 0x000fce00078e00ff */
.L_x_8:
[----:B------:R-:W-:Y:S01]  /*0820*/  UMOV UR4, 0x42fe0000 ;  /* 0x42fe000000047882 */ /* 0x000fe20000000000 */
[----:B------:R-:W-:Y:S01]  /*0830*/  VIADD R3, R3, 0xffffff81 ;  /* 0xffffff8103037836 */ /* 0x000fe20000000000 */
[----:B------:R-:W-:-:S03]  /*0840*/  UIADD3 UR4, UPT, UPT, UR4, -0x3000000, URZ ;  /* 0xfd00000004047890 */ /* 0x000fc6000fffe0ff */
[----:B------:R-:W-:Y:S01]  /*0850*/  IMAD R0, R3, -0x800000, R4 ;  /* 0xff80000003007824 */ /* 0x000fe200078e0204 */
[----:B------:R-:W-:Y:S02]  /*0860*/  IADD3 R5, PT, PT, R5, -0x6, R3 ;  /* 0xfffffffa05057810 */ /* 0x000fe40007ffe003 */
[----:B------:R-:W-:-:S03]  /*0870*/  FADD.FTZ R7, -RZ, -UR4 ;  /* 0x80000004ff077e21 */ /* 0x000fc60008010100 */
[----:B------:R-:W0:Y:S02]  /*0880*/  MUFU.RCP R6, UR4 ;  /* 0x0000000400067d08 */ /* 0x000e240008001000 */
[----:B0-----:R-:W-:-:S04]  /*0890*/  FFMA R9, R6, R7, 1 ;  /* 0x3f80000006097423 */ /* 0x001fc80000000007 */
[----:B------:R-:W-:-:S04]  /*08a0*/  FFMA R9, R6, R9, R6 ;  /* 0x0000000906097223 */ /* 0x000fc80000000006 */
[----:B------:R-:W-:-:S04]  /*08b0*/  FFMA R4, R0, R9, RZ ;  /* 0x0000000900047223 */ /* 0x000fc800000000ff */
[----:B------:R-:W-:-:S04]  /*08c0*/  FFMA R6, R7, R4, R0 ;  /* 0x0000000407067223 */ /* 0x000fc80000000000 */
[----:B------:R-:W-:-:S04]  /*08d0*/  FFMA R6, R9, R6, R4 ;  /* 0x0000000609067223 */ /* 0x000fc80000000004 */
[----:B------:R-:W-:-:S04]  /*08e0*/  FFMA R7, R7, R6, R0 ;  /* 0x0000000607077223 */ /* 0x000fc80000000000 */
[----:B------:R-:W-:-:S05]  /*08f0*/  FFMA R4, R9, R7, R6 ;  /* 0x0000000709047223 */ /* 0x000fca0000000006 */
[----:B------:R-:W-:-:S04]  /*0900*/  SHF.R.U32.HI R0, RZ, 0x17, R4 ;  /* 0x00000017ff007819 */ /* 0x000fc80000011604 */
[----:B------:R-:W-:-:S04]  /*0910*/  LOP3.LUT R0, R0, 0xff, RZ, 0xc0, !PT ;  /* 0x000000ff00007812 */ /* 0x000fc800078ec0ff */
[----:B------:R-:W-:-:S05]  /*0920*/  IADD3 R8, PT, PT, R0, R5, RZ ;  /* 0x0000000500087210 */ /* 0x000fca0007ffe0ff */
[----:B------:R-:W-:-:S05]  /*0930*/  VIADD R0, R8, 0xffffffff ;  /* 0xffffffff08007836 */ /* 0x000fca0000000000 */
[----:B------:R-:W-:-:S13]  /*0940*/  ISETP.GE.U32.AND P0, PT, R0, 0xfe, PT ;  /* 0x000000fe0000780c */ /* 0x000fda0003f06070 */
[----:B------:R-:W-:Y:S05]  /*0950*/  @!P0 BRA `(.L_x_13) ;  /* 0x0000000000808947 */ /* 0x000fea0003800000 */
[----:B------:R-:W-:-:S13]  /*0960*/  ISETP.GT.AND P0, PT, R8, 0xfe, PT ;  /* 0x000000fe0800780c */ /* 0x000fda0003f04270 */
[----:B------:R-:W-:Y:S05]  /*0970*/  @P0 BRA `(.L_x_14) ;  /* 0x00000000006c0947 */ /* 0x000fea0003800000 */
[----:B------:R-:W-:-:S13]  /*0980*/  ISETP.GE.AND P0, PT, R8, 0x1, PT ;  /* 0x000000010800780c */ /* 0x000fda0003f06270 */
[----:B------:R-:W-:Y:S05]  /*0990*/  @P0 BRA `(.L_x_15) ;  /* 0x0000000000980947 */ /* 0x000fea0003800000 */
[----:B------:R-:W-:Y:S02]  /*09a0*/  ISETP.GE.AND P0, PT, R8, -0x18, PT ;  /* 0xffffffe80800780c */ /* 0x000fe40003f06270 */
[----:B------:R-:W-:-:S11]  /*09b0*/  LOP3.LUT R4, R4, 0x80000000, RZ, 0xc0, !PT ;  /* 0x8000000004047812 */ /* 0x000fd600078ec0ff */
[----:B------:R-:W-:Y:S05]  /*09c0*/  @!P0 BRA `(.L_x_15) ;  /* 0x00000000008c8947 */ /* 0x000fea0003800000 */
[CC--:B------:R-:W-:Y:S01]  /*09d0*/  FFMA.RZ R0, R9.reuse, R7.reuse, R6 ;  /* 0x0000000709007223 */ /* 0x0c0fe2000000c006 */
[----:B------:R-:W-:Y:S01]  /*09e0*/  IMAD.MOV R5, RZ, RZ, -R8 ;  /* 0x000000ffff057224 */ /* 0x000fe200078e0a08 */
[C---:B------:R-:W-:Y:S02]  /*09f0*/  ISETP.NE.AND P2, PT, R8.reuse, RZ, PT ;  /* 0x000000ff0800720c */ /* 0x040fe40003f45270 */
[----:B------:R-:W-:Y:S02]  /*0a00*/  ISETP.NE.AND P1, PT, R8, RZ, PT ;  /* 0x000000ff0800720c */ /* 0x000fe40003f25270 */
[----:B------:R-:W-:Y:S01]  /*0a10*/  LOP3.LUT R3, R0, 0x7fffff, RZ, 0xc0, !PT ;  /* 0x007fffff00037812 */ /* 0x000fe200078ec0ff */
[CCC-:B------:R-:W-:Y:S01]  /*0a20*/  FFMA.RP R0, R9.reuse, R7.reuse, R6.reuse ;  /* 0x0000000709007223 */ /* 0x1c0fe20000008006 */
[----:B------:R-:W-:Y:S01]  /*0a30*/  FFMA.RM R9, R9, R7, R6 ;  /* 0x0000000709097223 */ /* 0x000fe20000004006 */
[----:B------:R-:W-:Y:S01]  /*0a40*/  VIADD R6, R8, 0x20 ;  /* 0x0000002008067836 */ /* 0x000fe20000000000 */
[----:B------:R-:W-:-:S03]  /*0a50*/  LOP3.LUT R3, R3, 0x800000, RZ, 0xfc, !PT ;  /* 0x0080000003037812 */ /* 0x000fc600078efcff */
[----:B------:R-:W-:Y:S02]  /*0a60*/  FSETP.NEU.FTZ.AND P0, PT, R0, R9, PT ;  /* 0x000000090000720b */ /* 0x000fe40003f1d000 */
[----:B------:R-:W-:Y:S02]  /*0a70*/  SHF.L.U32 R6, R3, R6, RZ ;  /* 0x0000000603067219 */ /* 0x000fe400000006ff */
[----:B------:R-:W-:Y:S02]  /*0a80*/  SEL R0, R5, RZ, P2 ;  /* 0x000000ff05007207 */ /* 0x000fe40001000000 */
[----:B------:R-:W-:Y:S02]  /*0a90*/  ISETP.NE.AND P1, PT, R6, RZ, P1 ;  /* 0x000000ff0600720c */ /* 0x000fe40000f25270 */
[----:B------:R-:W-:Y:S02]  /*0aa0*/  SHF.R.U32.HI R0, RZ, R0, R3 ;  /* 0x00000000ff007219 */ /* 0x000fe40000011603 */
[----:B------:R-:W-:-:S02]  /*0ab0*/  PLOP3.LUT P0, PT, P0, P1, PT, 0xf8, 0x8f ;  /* 0x00000000008f781c */ /* 0x000fc40000703f70 */
[----:B------:R-:W-:Y:S02]  /*0ac0*/  SHF.R.U32.HI R6, RZ, 0x1, R0 ;  /* 0x00000001ff067819 */ /* 0x000fe40000011600 */
[----:B------:R-:W-:-:S04]  /*0ad0*/  SEL R3, RZ, 0x1, !P0 ;  /* 0x00000001ff037807 */ /* 0x000fc80004000000 */
[----:B------:R-:W-:-:S04]  /*0ae0*/  LOP3.LUT R3, R3, 0x1, R6, 0xf8, !PT ;  /* 0x0000000103037812 */ /* 0x000fc800078ef806 */
[----:B------:R-:W-:-:S05]  /*0af0*/  LOP3.LUT R3, R3, R0, RZ, 0xc0, !PT ;  /* 0x0000000003037212 */ /* 0x000fca00078ec0ff */
[----:B------:R-:W-:-:S05]  /*0b00*/  IMAD.IADD R3, R6, 0x1, R3 ;  /* 0x0000000106037824 */ /* 0x000fca00078e0203 */
[----:B------:R-:W-:Y:S01]  /*0b10*/  LOP3.LUT R4, R3, R4, RZ, 0xfc, !PT ;  /* 0x0000000403047212 */ /* 0x000fe200078efcff */
[----:B------:R-:W-:Y:S06]  /*0b20*/  BRA `(.L_x_15) ;  /* 0x0000000000347947 */ /* 0x000fec0003800000 */
.L_x_14:
[----:B------:R-:W-:-:S04]  /*0b30*/  LOP3.LUT R4, R4, 0x80000000, RZ, 0xc0, !PT ;  /* 0x8000000004047812 */ /* 0x000fc800078ec0ff */
[----:B------:R-:W-:Y:S01]  /*0b40*/  LOP3.LUT R4, R4, 0x7f800000, RZ, 0xfc, !PT ;  /* 0x7f80000004047812 */ /* 0x000fe200078efcff */
[----:B------:R-:W-:Y:S06]  /*0b50*/  BRA `(.L_x_15) ;  /* 0x0000000000287947 */ /* 0x000fec0003800000 */
.L_x_13:
[----:B------:R-:W-:Y:S01]  /*0b60*/  IMAD R4, R5, 0x800000, R4 ;  /* 0x0080000005047824 */ /* 0x000fe200078e0204 */
[----:B------:R-:W-:Y:S06]  /*0b70*/  BRA `(.L_x_15) ;  /* 0x0000000000207947 */ /* 0x000fec0003800000 */
.L_x_12:
[----:B------:R-:W-:-:S04]  /*0b80*/  LOP3.LUT R4, R5, 0x80000000, R4, 0x48, !PT ;  /* 0x8000000005047812 */ /* 0x000fc800078e4804 */
[----:B------:R-:W-:Y:S01]  /*0b90*/  LOP3.LUT R4, R4, 0x7f800000, RZ, 0xfc, !PT ;  /* 0x7f80000004047812 */ /* 0x000fe200078efcff */
[----:B------:R-:W-:Y:S06]  /*0ba0*/  BRA `(.L_x_15) ;  /* 0x0000000000147947 */ /* 0x000fec0003800000 */
.L_x_11:
[----:B------:R-:W-:Y:S01]  /*0bb0*/  LOP3.LUT R4, R5, 0x80000000, R4, 0x48, !PT ;  /* 0x8000000005047812 */ /* 0x000fe200078e4804 */
[----:B------:R-:W-:Y:S06]  /*0bc0*/  BRA `(.L_x_15) ;  /* 0x00000000000c7947 */ /* 0x000fec0003800000 */
.L_x_10:
[----:B------:R-:W0:Y:S01]  /*0bd0*/  MUFU.RSQ R4, -QNAN ;  /* 0xffc0000000047908 */ /* 0x000e220000001400 */
[----:B------:R-:W-:Y:S05]  /*0be0*/  BRA `(.L_x_15) ;  /* 0x0000000000047947 */ /* 0x000fea0003800000 */
.L_x_9:
[----:B------:R-:W-:-:S07]  /*0bf0*/  FADD.FTZ R4, R0, 127 ;  /* 0x42fe000000047421 */ /* 0x000fce0000010000 */
.L_x_15:
[----:B------:R-:W-:-:S04]  /*0c00*/  IMAD.MOV.U32 R3, RZ, RZ, 0x0 ;  /* 0x00000000ff037424 */ /* 0x000fc800078e00ff */
[----:B0-----:R-:W-:Y:S05]  /*0c10*/  RET.REL.NODEC R2 `(_Z13compute_scalePKfPf) ;  /* 0xfffffff002f87950 */ /* 0x001fea0003c3ffff */
.L_x_16:
[----:B------:R-:W-:-:S00]  /*0c20*/  BRA `(.L_x_16) ;  /* 0xfffffffc00fc7947 */ /* 0x000fc0000383ffff */
[----:B------:R-:W-:-:S00]  /*0c30*/  NOP ;  /* 0x0000000000007918 */ /* 0x000fc00000000000 */
        /* <DEDUP_REMOVED lines=12> */
.L_x_17:


//--------------------- .nv.shared._Z13compute_scalePKfPf --------------------------
	.section	.nv.shared._Z13compute_scalePKfPf,"aw",@nobits
	.sectionflags	@""
	.align	4
.nv.shared._Z13compute_scalePKfPf:
	.zero		1028


//--------------------- .nv.shared.reserved.0     --------------------------
	.section	.nv.shared.reserved.0,"aw",@nobits
	.weak		__nv_reservedSMEM_offset_0_alias
	.size		__nv_reservedSMEM_offset_0_alias, 0, 64
	.other		__nv_reservedSMEM_offset_0_alias,@"STO_CUDA_RESERVED_SHARED STV_DEFAULT"
__nv_reservedSMEM_offset_0_alias:
	.zero		0
	.zero		64


//--------------------- .nv.constant0._Z13compute_scalePKfPf --------------------------
	.section	.nv.constant0._Z13compute_scalePKfPf,"a",@progbits
	.sectionflags	@""
	.align	4
.nv.constant0._Z13compute_scalePKfPf:
	.zero		912


//--------------------- SYMBOLS --------------------------

	.type		.nv.reservedSmem.offset0,@object
	.size		.nv.reservedSmem.offset0,0x4
	.type		.nv.reservedSmem.cap,@object
	.size		.nv.reservedSmem.cap,0x4
